//
// Generated by NVIDIA NVVM Compiler
//
// Compiler Build ID: CL-36424714
// Cuda compilation tools, release 13.0, V13.0.88
// Based on NVVM 20.0.0
//

.version 9.0
.target sm_100
.address_size 64

	// .globl	_Z16printThreadIndexPiii
.extern .func  (.param .b32 func_retval0) vprintf
(
	.param .b64 vprintf_param_0,
	.param .b64 vprintf_param_1
)
;
.global .align 1 .b8 $str[84] = {84, 104, 114, 101, 97, 100, 95, 105, 100, 32, 40, 37, 100, 44, 32, 37, 100, 41, 32, 98, 108, 111, 99, 107, 95, 105, 100, 32, 40, 37, 100, 44, 32, 37, 100, 41, 32, 99, 111, 111, 114, 100, 105, 110, 97, 116, 101, 32, 40, 37, 100, 44, 32, 37, 100, 41, 32, 103, 108, 111, 98, 97, 108, 32, 105, 110, 100, 101, 120, 32, 37, 50, 100, 32, 105, 118, 97, 108, 32, 37, 50, 100, 10};

.visible .entry _Z16printThreadIndexPiii(
	.param .u64 .ptr .align 1 _Z16printThreadIndexPiii_param_0,
	.param .u32 _Z16printThreadIndexPiii_param_1,
	.param .u32 _Z16printThreadIndexPiii_param_2
)
{
	.local .align 16 .b8 	__local_depot0[32];
	.reg .b64 	%SP;
	.reg .b64 	%SPL;
	.reg .b32 	%r<14>;
	.reg .b64 	%rd<9>;

	mov.u64 	%SPL, __local_depot0;
	cvta.local.u64 	%SP, %SPL;
	ld.param.u64 	%rd1, [_Z16printThreadIndexPiii_param_0];
	ld.param.u32 	%r1, [_Z16printThreadIndexPiii_param_1];
	cvta.to.global.u64 	%rd2, %rd1;
	add.u64 	%rd3, %SP, 0;
	add.u64 	%rd4, %SPL, 0;
	mov.u32 	%r2, %ctaid.x;
	mov.u32 	%r3, %ntid.x;
	mov.u32 	%r4, %tid.x;
	mad.lo.s32 	%r5, %r2, %r3, %r4;
	mov.u32 	%r6, %ctaid.y;
	mov.u32 	%r7, %ntid.y;
	mov.u32 	%r8, %tid.y;
	mad.lo.s32 	%r9, %r6, %r7, %r8;
	mad.lo.s32 	%r10, %r1, %r9, %r5;
	mul.wide.u32 	%rd5, %r10, 4;
	add.s64 	%rd6, %rd2, %rd5;
	ld.global.u32 	%r11, [%rd6];
	st.local.v4.u32 	[%rd4], {%r4, %r8, %r2, %r6};
	st.local.v4.u32 	[%rd4+16], {%r5, %r9, %r10, %r11};
	mov.u64 	%rd7, $str;
	cvta.global.u64 	%rd8, %rd7;
	{ // callseq 0, 0
	.param .b64 param0;
	st.param.b64 	[param0], %rd8;
	.param .b64 param1;
	st.param.b64 	[param1], %rd3;
	.param .b32 retval0;
	call.uni (retval0), 
	vprintf, 
	(
	param0, 
	param1
	);
	ld.param.b32 	%r12, [retval0];
	} // callseq 0
	ret;

}


// ===== COMPILED SASS (sm_100) =====

	.target	sm_100

	.elftype	@"ET_EXEC"


//--------------------- .note.nv.tkinfo           --------------------------
	.section	.note.nv.tkinfo,"",@"SHT_NOTE"
	.sectionflags	@"SHF_NOTE_NV_TKINFO"
	.tkinfo
        /*0018*/ 	.word	0x00000002
        /*0030*/ 	.string	""
        /*0030*/ 	.string	"ptxas"
        /*0030*/ 	.string	"Cuda compilation tools, release 13.0, V13.0.88"
        /*0030*/ 	.string	"Build cuda_13.0.r13.0/compiler.36424714_0"
        /*0030*/ 	.string	"-arch sm_100 -m 64 "



//--------------------- .note.nv.cuinfo           --------------------------
	.section	.note.nv.cuinfo,"",@"SHT_NOTE"
	.sectionflags	@"SHF_NOTE_NV_CUINFO"
        /*0018*/ 	.short	0x0002
        /*001a*/ 	.short	0x0064
        /*001c*/ 	.short	0x0082
	.zero		2


//--------------------- .nv.info                  --------------------------
	.section	.nv.info,"",@"SHT_CUDA_INFO"
	.align	4


	//----- nvinfo : EIATTR_REGCOUNT
	.align		4
        /*0000*/ 	.byte	0x04, 0x2f
        /*0002*/ 	.short	(.L_2 - .L_1)
	.align		4
.L_1:
        /*0004*/ 	.word	index@(_Z16printThreadIndexPiii)
        /*0008*/ 	.word	0x00000018


	//----- nvinfo : EIATTR_FRAME_SIZE
	.align		4
.L_2:
        /*000c*/ 	.byte	0x04, 0x11
        /*000e*/ 	.short	(.L_4 - .L_3)
	.align		4
.L_3:
        /*0010*/ 	.word	index@(_Z16printThreadIndexPiii)
        /*0014*/ 	.word	0x00000020


	//----- nvinfo : EIATTR_MIN_STACK_SIZE
	.align		4
.L_4:
        /*0018*/ 	.byte	0x04, 0x12
        /*001a*/ 	.short	(.L_6 - .L_5)
	.align		4
.L_5:
        /*001c*/ 	.word	index@(_Z16printThreadIndexPiii)
        /*0020*/ 	.word	0x00000020
.L_6:


//--------------------- .nv.compat                --------------------------
	.section	.nv.compat,"",@"SHT_CUDA_COMPAT_INFO"
	.align	4
        /*0000*/ 	.byte	0x02, 0x09, 0x00, 0x00, 0x02, 0x02, 0x01, 0x00, 0x02, 0x05, 0x05, 0x00, 0x03, 0x07, 0x01, 0x01
        /*0010*/ 	.byte	0x02, 0x03, 0x00, 0x00, 0x02, 0x06, 0x01, 0x00, 0x04, 0x0b, 0x08, 0x00, 0x09, 0x00, 0x00, 0x00
        /*0020*/ 	.byte	0x00, 0x00, 0x00, 0x00


//--------------------- .nv.info._Z16printThreadIndexPiii --------------------------
	.section	.nv.info._Z16printThreadIndexPiii,"",@"SHT_CUDA_INFO"
	.sectionflags	@""
	.align	4


	//----- nvinfo : EIATTR_CUDA_API_VERSION
	.align		4
        /*0000*/ 	.byte	0x04, 0x37
        /*0002*/ 	.short	(.L_8 - .L_7)
.L_7:
        /*0004*/ 	.word	0x00000082


	//----- nvinfo : EIATTR_KPARAM_INFO
	.align		4
.L_8:
        /*0008*/ 	.byte	0x04, 0x17
        /*000a*/ 	.short	(.L_10 - .L_9)
.L_9:
        /*000c*/ 	.word	0x00000000
        /*0010*/ 	.short	0x0002
        /*0012*/ 	.short	0x000c
        /*0014*/ 	.byte	0x00, 0xf0, 0x11, 0x00


	//----- nvinfo : EIATTR_KPARAM_INFO
	.align		4
.L_10:
        /*0018*/ 	.byte	0x04, 0x17
        /*001a*/ 	.short	(.L_12 - .L_11)
.L_11:
        /*001c*/ 	.word	0x00000000
        /*0020*/ 	.short	0x0001
        /*0022*/ 	.short	0x0008
        /*0024*/ 	.byte	0x00, 0xf0, 0x11, 0x00


	//----- nvinfo : EIATTR_KPARAM_INFO
	.align		4
.L_12:
        /*0028*/ 	.byte	0x04, 0x17
        /*002a*/ 	.short	(.L_14 - .L_13)
.L_13:
        /*002c*/ 	.word	0x00000000
        /*0030*/ 	.short	0x0000
        /*0032*/ 	.short	0x0000
        /*0034*/ 	.byte	0x00, 0xf5, 0x21, 0x00


	//----- nvinfo : EIATTR_SPARSE_MMA_MASK
	.align		4
.L_14:
        /*0038*/ 	.byte	0x03, 0x50
        /*003a*/ 	.short	0x0000


	//----- nvinfo : EIATTR_MAXREG_COUNT
	.align		4
        /*003c*/ 	.byte	0x03, 0x1b
        /*003e*/ 	.short	0x00ff


	//----- nvinfo : EIATTR_EXTERNS
	.align		4
        /*0040*/ 	.byte	0x04, 0x0f
        /*0042*/ 	.short	(.L_16 - .L_15)


	//   ....[0]....
	.align		4
.L_15:
        /*0044*/ 	.word	index@(vprintf)


	//----- nvinfo : EIATTR_MERCURY_ISA_VERSION
	.align		4
.L_16:
        /*0048*/ 	.byte	0x03, 0x5f
        /*004a*/ 	.short	0x0101


	//----- nvinfo : EIATTR_VRC_CTA_INIT_COUNT
	.align		4
        /*004c*/ 	.byte	0x02, 0x4a
	.zero		1
	.zero		1


	//----- nvinfo : EIATTR_SYSCALL_OFFSETS
	.align		4
        /*0050*/ 	.byte	0x04, 0x46
        /*0052*/ 	.short	(.L_18 - .L_17)


	//   ....[0]....
.L_17:
        /*0054*/ 	.word	0x000001c0


	//----- nvinfo : EIATTR_EXIT_INSTR_OFFSETS
	.align		4
.L_18:
        /*0058*/ 	.byte	0x04, 0x1c
        /*005a*/ 	.short	(.L_20 - .L_19)


	//   ....[0]....
.L_19:
        /*005c*/ 	.word	0x000001d0


	//----- nvinfo : EIATTR_CBANK_PARAM_SIZE
	.align		4
.L_20:
        /*0060*/ 	.byte	0x03, 0x19
        /*0062*/ 	.short	0x0010


	//----- nvinfo : EIATTR_PARAM_CBANK
	.align		4
        /*0064*/ 	.byte	0x04, 0x0a
        /*0066*/ 	.short	(.L_22 - .L_21)
	.align		4
.L_21:
        /*0068*/ 	.word	index@(.nv.constant0._Z16printThreadIndexPiii)
        /*006c*/ 	.short	0x0380
        /*006e*/ 	.short	0x0010


	//----- nvinfo : EIATTR_SW_WAR
	.align		4
.L_22:
        /*0070*/ 	.byte	0x04, 0x36
        /*0072*/ 	.short	(.L_24 - .L_23)
.L_23:
        /*0074*/ 	.word	0x00000008
.L_24:


//--------------------- .nv.callgraph             --------------------------
	.section	.nv.callgraph,"",@"SHT_CUDA_CALLGRAPH"
	.align	4
	.sectionentsize	8
	.align		4
        /*0000*/ 	.word	0x00000000
	.align		4
        /*0004*/ 	.word	0xffffffff
	.align		4
        /*0008*/ 	.word	index@(_Z16printThreadIndexPiii)
	.align		4
        /*000c*/ 	.word	index@(vprintf)
	.align		4
        /*0010*/ 	.word	0x00000000
	.align		4
        /*0014*/ 	.word	0xfffffffe
	.align		4
        /*0018*/ 	.word	0x00000000
	.align		4
        /*001c*/ 	.word	0xfffffffd
	.align		4
        /*0020*/ 	.word	0x00000000
	.align		4
        /*0024*/ 	.word	0xfffffffc


//--------------------- .nv.constant4             --------------------------
	.section	.nv.constant4,"a",@progbits
	.align	8
	.align		8
.nv.constant4:
        /*0000*/ 	.dword	vprintf
	.align		8
        /*0008*/ 	.dword	$str


//--------------------- .text._Z16printThreadIndexPiii --------------------------
	.section	.text._Z16printThreadIndexPiii,"ax",@progbits
	.align	128
        .global         _Z16printThreadIndexPiii
        .type           _Z16printThreadIndexPiii,@function
        .size           _Z16printThreadIndexPiii,(.L_x_2 - _Z16printThreadIndexPiii)
        .other          _Z16printThreadIndexPiii,@"STO_CUDA_ENTRY STV_DEFAULT"
_Z16printThreadIndexPiii:
.text._Z16printThreadIndexPiii:
[----:B------:R-:W0:Y:S01]  /*0000*/  LDC R1, c[0x0][0x37c] ;  /* 0x0000df00ff017b82 */ /* 0x000e220000000800 */
[----:B------:R-:W1:Y:S01]  /*0010*/  S2R R18, SR_CTAID.X ;  /* 0x0000000000127919 */ /* 0x000e620000002500 */
[----:B------:R-:W2:Y:S06]  /*0020*/  LDCU UR6, c[0x0][0x2fc] ;  /* 0x00005f80ff0677ac */ /* 0x000eac0008000800 */
[----:B------:R-:W3:Y:S01]  /*0030*/  LDC.64 R2, c[0x0][0x380] ;  /* 0x0000e000ff027b82 */ /* 0x000ee20000000a00 */
[----:B0-----:R-:W-:Y:S01]  /*0040*/  IADD3 R1, PT, PT, R1, -0x20, RZ ;  /* 0xffffffe001017810 */ /* 0x001fe20007ffe0ff */
[----:B------:R-:W1:Y:S01]  /*0050*/  S2R R16, SR_TID.X ;  /* 0x0000000000107919 */ /* 0x000e620000002100 */
[----:B------:R-:W1:Y:S01]  /*0060*/  LDCU UR7, c[0x0][0x360] ;  /* 0x00006c00ff0777ac */ /* 0x000e620008000800 */
[----:B------:R-:W0:Y:S01]  /*0070*/  S2R R19, SR_CTAID.Y ;  /* 0x0000000000137919 */ /* 0x000e220000002600 */
[----:B------:R-:W0:Y:S01]  /*0080*/  LDCU UR8, c[0x0][0x364] ;  /* 0x00006c80ff0877ac */ /* 0x000e220008000800 */
[----:B------:R-:W0:Y:S01]  /*0090*/  S2R R17, SR_TID.Y ;  /* 0x0000000000117919 */ /* 0x000e220000002200 */
[----:B------:R-:W4:Y:S01]  /*00a0*/  LDCU UR9, c[0x0][0x388] ;  /* 0x00007100ff0977ac */ /* 0x000f220008000800 */
[----:B------:R-:W5:Y:S01]  /*00b0*/  LDCU.64 UR4, c[0x0][0x358] ;  /* 0x00006b00ff0477ac */ /* 0x000f620008000a00 */
[----:B-1----:R-:W-:-:S02]  /*00c0*/  IMAD R8, R18, UR7, R16 ;  /* 0x0000000712087c24 */ /* 0x002fc4000f8e0210 */
[----:B0-----:R-:W-:-:S04]  /*00d0*/  IMAD R9, R19, UR8, R17 ;  /* 0x0000000813097c24 */ /* 0x001fc8000f8e0211 */
[----:B----4-:R-:W-:Y:S01]  /*00e0*/  IMAD R10, R9, UR9, R8 ;  /* 0x00000009090a7c24 */ /* 0x010fe2000f8e0208 */
[----:B------:R-:W-:Y:S01]  /*00f0*/  MOV R0, 0x0 ;  /* 0x0000000000007802 */ /* 0x000fe20000000f00 */
[----:B------:R0:W-:Y:S01]  /*0100*/  STL.128 [R1], R16 ;  /* 0x0000001001007387 */ /* 0x0001e20000100c00 */
[----:B------:R-:W1:Y:S01]  /*0110*/  LDCU.64 UR8, c[0x4][0x8] ;  /* 0x01000100ff0877ac */ /* 0x000e620008000a00 */
[----:B---3--:R-:W-:-:S05]  /*0120*/  IMAD.WIDE.U32 R2, R10, 0x4, R2 ;  /* 0x000000040a027825 */ /* 0x008fca00078e0002 */
[----:B-----5:R-:W3:Y:S01]  /*0130*/  LDG.E R11, desc[UR4][R2.64] ;  /* 0x00000004020b7981 */ /* 0x020ee2000c1e1900 */
[----:B------:R-:W4:Y:S01]  /*0140*/  LDCU UR4, c[0x0][0x2f8] ;  /* 0x00005f00ff0477ac */ /* 0x000f220008000800 */
[----:B------:R0:W0:Y:S01]  /*0150*/  LDC.64 R12, c[0x4][R0] ;  /* 0x01000000000c7b82 */ /* 0x0000220000000a00 */
[----:B-1----:R-:W-:Y:S02]  /*0160*/  MOV R4, UR8 ;  /* 0x0000000800047c02 */ /* 0x002fe40008000f00 */
[----:B------:R-:W-:Y:S02]  /*0170*/  MOV R5, UR9 ;  /* 0x0000000900057c02 */ /* 0x000fe40008000f00 */
[----:B----4-:R-:W-:-:S04]  /*0180*/  IADD3 R6, P0, PT, R1, UR4, RZ ;  /* 0x0000000401067c10 */ /* 0x010fc8000ff1e0ff */
[----:B--2---:R-:W-:Y:S01]  /*0190*/  IADD3.X R7, PT, PT, RZ, UR6, RZ, P0, !PT ;  /* 0x00000006ff077c10 */ /* 0x004fe200087fe4ff */
[----:B0--3--:R1:W-:Y:S08]  /*01a0*/  STL.128 [R1+0x10], R8 ;  /* 0x0000100801007387 */ /* 0x0093f00000100c00 */
[----:B------:R-:W-:-:S07]  /*01b0*/  LEPC R20, `(.L_x_0) ;  /* 0x000000001014794e */ /* 0x000fce0000000000 */
[----:B-1----:R-:W-:Y:S05]  /*01c0*/  CALL.ABS.NOINC R12 ;  /* 0x000000000c007343 */ /* 0x002fea0003c00000 */
.L_x_0:
[----:B------:R-:W-:Y:S05]  /*01d0*/  EXIT ;  /* 0x000000000000794d */ /* 0x000fea0003800000 */
.L_x_1:
[----:B------:R-:W-:-:S00]  /*01e0*/  BRA `(.L_x_1) ;  /* 0xfffffffc00fc7947 */ /* 0x000fc0000383ffff */
[----:B------:R-:W-:-:S00]  /*01f0*/  NOP ;  /* 0x0000000000007918 */ /* 0x000fc00000000000 */
        /* <DEDUP_REMOVED lines=8> */
.L_x_2:


//--------------------- .nv.global.init           --------------------------
	.section	.nv.global.init,"aw",@progbits
.nv.global.init:
	.type		$str,@object
	.size		$str,(.L_0 - $str)
$str:
        /*0000*/ 	.byte	0x54, 0x68, 0x72, 0x65, 0x61, 0x64, 0x5f, 0x69, 0x64, 0x20, 0x28, 0x25, 0x64, 0x2c, 0x20, 0x25
        /*0010*/ 	.byte	0x64, 0x29, 0x20, 0x62, 0x6c, 0x6f, 0x63, 0x6b, 0x5f, 0x69, 0x64, 0x20, 0x28, 0x25, 0x64, 0x2c
        /*0020*/ 	.byte	0x20, 0x25, 0x64, 0x29, 0x20, 0x63, 0x6f, 0x6f, 0x72, 0x64, 0x69, 0x6e, 0x61, 0x74, 0x65, 0x20
        /*0030*/ 	.byte	0x28, 0x25, 0x64, 0x2c, 0x20, 0x25, 0x64, 0x29, 0x20, 0x67, 0x6c, 0x6f, 0x62, 0x61, 0x6c, 0x20
        /*0040*/ 	.byte	0x69, 0x6e, 0x64, 0x65, 0x78, 0x20, 0x25, 0x32, 0x64, 0x20, 0x69, 0x76, 0x61, 0x6c, 0x20, 0x25
        /*0050*/ 	.byte	0x32, 0x64, 0x0a, 0x00
.L_0:


//--------------------- .nv.shared.reserved.0     --------------------------
	.section	.nv.shared.reserved.0,"aw",@nobits
	.weak		__nv_reservedSMEM_offset_0_alias
	.size		__nv_reservedSMEM_offset_0_alias, 0, 64
	.other		__nv_reservedSMEM_offset_0_alias,@"STO_CUDA_RESERVED_SHARED STV_DEFAULT"
__nv_reservedSMEM_offset_0_alias:
	.zero		0
	.zero		64


//--------------------- .nv.constant0._Z16printThreadIndexPiii --------------------------
	.section	.nv.constant0._Z16printThreadIndexPiii,"a",@progbits
	.sectionflags	@""
	.align	4
.nv.constant0._Z16printThreadIndexPiii:
	.zero		912


//--------------------- SYMBOLS --------------------------

	.type		.nv.reservedSmem.offset0,@object
	.size		.nv.reservedSmem.offset0,0x4
	.type		vprintf,@function
